//
// Generated by NVIDIA NVVM Compiler
//
// Compiler Build ID: CL-36424714
// Cuda compilation tools, release 13.0, V13.0.88
// Based on NVVM 20.0.0
//

.version 9.0
.target sm_100
.address_size 64

	// .globl	_Z15evolve_parallelPjS_ii

.visible .entry _Z15evolve_parallelPjS_ii(
	.param .u64 .ptr .align 1 _Z15evolve_parallelPjS_ii_param_0,
	.param .u64 .ptr .align 1 _Z15evolve_parallelPjS_ii_param_1,
	.param .u32 _Z15evolve_parallelPjS_ii_param_2,
	.param .u32 _Z15evolve_parallelPjS_ii_param_3
)
{
	.reg .pred 	%p<14>;
	.reg .b32 	%r<70>;
	.reg .b64 	%rd<27>;

	ld.param.u64 	%rd2, [_Z15evolve_parallelPjS_ii_param_0];
	ld.param.u64 	%rd1, [_Z15evolve_parallelPjS_ii_param_1];
	ld.param.u32 	%r7, [_Z15evolve_parallelPjS_ii_param_2];
	ld.param.u32 	%r8, [_Z15evolve_parallelPjS_ii_param_3];
	cvta.to.global.u64 	%rd3, %rd2;
	mov.u32 	%r9, %ctaid.x;
	mov.u32 	%r10, %ntid.x;
	mov.u32 	%r11, %tid.x;
	mad.lo.s32 	%r12, %r9, %r10, %r11;
	mov.u32 	%r13, %ctaid.y;
	mov.u32 	%r14, %ntid.y;
	mov.u32 	%r15, %tid.y;
	mad.lo.s32 	%r16, %r13, %r14, %r15;
	add.s32 	%r17, %r16, %r8;
	add.s32 	%r18, %r17, -1;
	rem.s32 	%r19, %r18, %r8;
	mul.lo.s32 	%r20, %r19, %r7;
	add.s32 	%r21, %r12, %r7;
	add.s32 	%r22, %r21, -1;
	rem.s32 	%r23, %r22, %r7;
	add.s32 	%r24, %r20, %r23;
	mul.wide.s32 	%rd4, %r24, 4;
	add.s64 	%rd5, %rd3, %rd4;
	ld.global.u32 	%r25, [%rd5];
	setp.ne.s32 	%p1, %r25, 0;
	selp.u32 	%r26, 1, 0, %p1;
	rem.s32 	%r27, %r21, %r7;
	add.s32 	%r28, %r20, %r27;
	mul.wide.s32 	%rd6, %r28, 4;
	add.s64 	%rd7, %rd3, %rd6;
	ld.global.u32 	%r29, [%rd7];
	setp.ne.s32 	%p2, %r29, 0;
	selp.u32 	%r30, 1, 0, %p2;
	add.s32 	%r31, %r26, %r30;
	add.s32 	%r32, %r21, 1;
	rem.s32 	%r33, %r32, %r7;
	add.s32 	%r34, %r20, %r33;
	mul.wide.s32 	%rd8, %r34, 4;
	add.s64 	%rd9, %rd3, %rd8;
	ld.global.u32 	%r35, [%rd9];
	setp.ne.s32 	%p3, %r35, 0;
	selp.u32 	%r36, 1, 0, %p3;
	add.s32 	%r37, %r31, %r36;
	rem.s32 	%r38, %r17, %r8;
	mul.lo.s32 	%r39, %r38, %r7;
	add.s32 	%r40, %r39, %r23;
	mul.wide.s32 	%rd10, %r40, 4;
	add.s64 	%rd11, %rd3, %rd10;
	ld.global.u32 	%r41, [%rd11];
	setp.ne.s32 	%p4, %r41, 0;
	selp.u32 	%r42, 1, 0, %p4;
	add.s32 	%r43, %r37, %r42;
	add.s32 	%r44, %r39, %r27;
	mul.wide.s32 	%rd12, %r44, 4;
	add.s64 	%rd13, %rd3, %rd12;
	ld.global.u32 	%r45, [%rd13];
	setp.ne.s32 	%p5, %r45, 0;
	selp.u32 	%r46, 1, 0, %p5;
	add.s32 	%r47, %r43, %r46;
	add.s32 	%r48, %r39, %r33;
	mul.wide.s32 	%rd14, %r48, 4;
	add.s64 	%rd15, %rd3, %rd14;
	ld.global.u32 	%r49, [%rd15];
	setp.ne.s32 	%p6, %r49, 0;
	selp.u32 	%r50, 1, 0, %p6;
	add.s32 	%r51, %r47, %r50;
	add.s32 	%r52, %r17, 1;
	rem.s32 	%r53, %r52, %r8;
	mul.lo.s32 	%r54, %r53, %r7;
	add.s32 	%r55, %r54, %r23;
	mul.wide.s32 	%rd16, %r55, 4;
	add.s64 	%rd17, %rd3, %rd16;
	ld.global.u32 	%r56, [%rd17];
	setp.ne.s32 	%p7, %r56, 0;
	selp.u32 	%r57, 1, 0, %p7;
	add.s32 	%r58, %r51, %r57;
	add.s32 	%r59, %r54, %r27;
	mul.wide.s32 	%rd18, %r59, 4;
	add.s64 	%rd19, %rd3, %rd18;
	ld.global.u32 	%r60, [%rd19];
	setp.ne.s32 	%p8, %r60, 0;
	selp.u32 	%r61, 1, 0, %p8;
	add.s32 	%r62, %r58, %r61;
	add.s32 	%r63, %r54, %r33;
	mul.wide.s32 	%rd20, %r63, 4;
	add.s64 	%rd21, %rd3, %rd20;
	ld.global.u32 	%r64, [%rd21];
	setp.ne.s32 	%p9, %r64, 0;
	selp.u32 	%r65, 1, 0, %p9;
	add.s32 	%r66, %r62, %r65;
	mad.lo.s32 	%r1, %r7, %r16, %r12;
	mul.wide.s32 	%rd22, %r1, 4;
	add.s64 	%rd23, %rd3, %rd22;
	ld.global.u32 	%r2, [%rd23];
	setp.ne.s32 	%p10, %r2, 0;
	selp.s32 	%r67, -1, 0, %p10;
	add.s32 	%r6, %r66, %r67;
	mov.b32 	%r69, 1;
	setp.eq.s32 	%p11, %r6, 3;
	@%p11 bra 	$L__BB0_4;
	setp.ne.s32 	%p12, %r6, 2;
	@%p12 bra 	$L__BB0_3;
	setp.ne.s32 	%p13, %r2, 0;
	selp.u32 	%r69, 1, 0, %p13;
	bra.uni 	$L__BB0_4;
$L__BB0_3:
	mov.b32 	%r69, 0;
$L__BB0_4:
	cvta.to.global.u64 	%rd24, %rd1;
	add.s64 	%rd26, %rd24, %rd22;
	st.global.u32 	[%rd26], %r69;
	ret;

}


// ===== COMPILED SASS (sm_100) =====

	.target	sm_100

	.elftype	@"ET_EXEC"


//--------------------- .note.nv.tkinfo           --------------------------
	.section	.note.nv.tkinfo,"",@"SHT_NOTE"
	.sectionflags	@"SHF_NOTE_NV_TKINFO"
	.tkinfo
        /*0018*/ 	.word	0x00000002
        /*0030*/ 	.string	""
        /*0030*/ 	.string	"ptxas"
        /*0030*/ 	.string	"Cuda compilation tools, release 13.0, V13.0.88"
        /*0030*/ 	.string	"Build cuda_13.0.r13.0/compiler.36424714_0"
        /*0030*/ 	.string	"-arch sm_100 -m 64 "



//--------------------- .note.nv.cuinfo           --------------------------
	.section	.note.nv.cuinfo,"",@"SHT_NOTE"
	.sectionflags	@"SHF_NOTE_NV_CUINFO"
        /*0018*/ 	.short	0x0002
        /*001a*/ 	.short	0x0064
        /*001c*/ 	.short	0x0082
	.zero		2


//--------------------- .nv.info                  --------------------------
	.section	.nv.info,"",@"SHT_CUDA_INFO"
	.align	4


	//----- nvinfo : EIATTR_REGCOUNT
	.align		4
        /*0000*/ 	.byte	0x04, 0x2f
        /*0002*/ 	.short	(.L_1 - .L_0)
	.align		4
.L_0:
        /*0004*/ 	.word	index@(_Z15evolve_parallelPjS_ii)
        /*0008*/ 	.word	0x0000001c


	//----- nvinfo : EIATTR_FRAME_SIZE
	.align		4
.L_1:
        /*000c*/ 	.byte	0x04, 0x11
        /*000e*/ 	.short	(.L_3 - .L_2)
	.align		4
.L_2:
        /*0010*/ 	.word	index@(_Z15evolve_parallelPjS_ii)
        /*0014*/ 	.word	0x00000000


	//----- nvinfo : EIATTR_MIN_STACK_SIZE
	.align		4
.L_3:
        /*0018*/ 	.byte	0x04, 0x12
        /*001a*/ 	.short	(.L_5 - .L_4)
	.align		4
.L_4:
        /*001c*/ 	.word	index@(_Z15evolve_parallelPjS_ii)
        /*0020*/ 	.word	0x00000000
.L_5:


//--------------------- .nv.compat                --------------------------
	.section	.nv.compat,"",@"SHT_CUDA_COMPAT_INFO"
	.align	4
        /*0000*/ 	.byte	0x02, 0x09, 0x00, 0x00, 0x02, 0x02, 0x01, 0x00, 0x02, 0x05, 0x05, 0x00, 0x03, 0x07, 0x01, 0x01
        /*0010*/ 	.byte	0x02, 0x03, 0x00, 0x00, 0x02, 0x06, 0x01, 0x00, 0x04, 0x0b, 0x08, 0x00, 0x09, 0x00, 0x00, 0x00
        /*0020*/ 	.byte	0x00, 0x00, 0x00, 0x00


//--------------------- .nv.info._Z15evolve_parallelPjS_ii --------------------------
	.section	.nv.info._Z15evolve_parallelPjS_ii,"",@"SHT_CUDA_INFO"
	.sectionflags	@""
	.align	4


	//----- nvinfo : EIATTR_CUDA_API_VERSION
	.align		4
        /*0000*/ 	.byte	0x04, 0x37
        /*0002*/ 	.short	(.L_7 - .L_6)
.L_6:
        /*0004*/ 	.word	0x00000082


	//----- nvinfo : EIATTR_KPARAM_INFO
	.align		4
.L_7:
        /*0008*/ 	.byte	0x04, 0x17
        /*000a*/ 	.short	(.L_9 - .L_8)
.L_8:
        /*000c*/ 	.word	0x00000000
        /*0010*/ 	.short	0x0003
        /*0012*/ 	.short	0x0014
        /*0014*/ 	.byte	0x00, 0xf0, 0x11, 0x00


	//----- nvinfo : EIATTR_KPARAM_INFO
	.align		4
.L_9:
        /*0018*/ 	.byte	0x04, 0x17
        /*001a*/ 	.short	(.L_11 - .L_10)
.L_10:
        /*001c*/ 	.word	0x00000000
        /*0020*/ 	.short	0x0002
        /*0022*/ 	.short	0x0010
        /*0024*/ 	.byte	0x00, 0xf0, 0x11, 0x00


	//----- nvinfo : EIATTR_KPARAM_INFO
	.align		4
.L_11:
        /*0028*/ 	.byte	0x04, 0x17
        /*002a*/ 	.short	(.L_13 - .L_12)
.L_12:
        /*002c*/ 	.word	0x00000000
        /*0030*/ 	.short	0x0001
        /*0032*/ 	.short	0x0008
        /*0034*/ 	.byte	0x00, 0xf5, 0x21, 0x00


	//----- nvinfo : EIATTR_KPARAM_INFO
	.align		4
.L_13:
        /*0038*/ 	.byte	0x04, 0x17
        /*003a*/ 	.short	(.L_15 - .L_14)
.L_14:
        /*003c*/ 	.word	0x00000000
        /*0040*/ 	.short	0x0000
        /*0042*/ 	.short	0x0000
        /*0044*/ 	.byte	0x00, 0xf5, 0x21, 0x00


	//----- nvinfo : EIATTR_SPARSE_MMA_MASK
	.align		4
.L_15:
        /*0048*/ 	.byte	0x03, 0x50
        /*004a*/ 	.short	0x0000


	//----- nvinfo : EIATTR_MAXREG_COUNT
	.align		4
        /*004c*/ 	.byte	0x03, 0x1b
        /*004e*/ 	.short	0x00ff


	//----- nvinfo : EIATTR_MERCURY_ISA_VERSION
	.align		4
        /*0050*/ 	.byte	0x03, 0x5f
        /*0052*/ 	.short	0x0101


	//----- nvinfo : EIATTR_VRC_CTA_INIT_COUNT
	.align		4
        /*0054*/ 	.byte	0x02, 0x4a
	.zero		1
	.zero		1


	//----- nvinfo : EIATTR_EXIT_INSTR_OFFSETS
	.align		4
        /*0058*/ 	.byte	0x04, 0x1c
        /*005a*/ 	.short	(.L_17 - .L_16)


	//   ....[0]....
.L_16:
        /*005c*/ 	.word	0x00000b50


	//----- nvinfo : EIATTR_CRS_STACK_SIZE
	.align		4
.L_17:
        /*0060*/ 	.byte	0x04, 0x1e
        /*0062*/ 	.short	(.L_19 - .L_18)
.L_18:
        /*0064*/ 	.word	0x00000000


	//----- nvinfo : EIATTR_CBANK_PARAM_SIZE
	.align		4
.L_19:
        /*0068*/ 	.byte	0x03, 0x19
        /*006a*/ 	.short	0x0018


	//----- nvinfo : EIATTR_PARAM_CBANK
	.align		4
        /*006c*/ 	.byte	0x04, 0x0a
        /*006e*/ 	.short	(.L_21 - .L_20)
	.align		4
.L_20:
        /*0070*/ 	.word	index@(.nv.constant0._Z15evolve_parallelPjS_ii)
        /*0074*/ 	.short	0x0380
        /*0076*/ 	.short	0x0018


	//----- nvinfo : EIATTR_SW_WAR
	.align		4
.L_21:
        /*0078*/ 	.byte	0x04, 0x36
        /*007a*/ 	.short	(.L_23 - .L_22)
.L_22:
        /*007c*/ 	.word	0x00000008
.L_23:


//--------------------- .nv.callgraph             --------------------------
	.section	.nv.callgraph,"",@"SHT_CUDA_CALLGRAPH"
	.align	4
	.sectionentsize	8
	.align		4
        /*0000*/ 	.word	0x00000000
	.align		4
        /*0004*/ 	.word	0xffffffff
	.align		4
        /*0008*/ 	.word	0x00000000
	.align		4
        /*000c*/ 	.word	0xfffffffe
	.align		4
        /*0010*/ 	.word	0x00000000
	.align		4
        /*0014*/ 	.word	0xfffffffd
	.align		4
        /*0018*/ 	.word	0x00000000
	.align		4
        /*001c*/ 	.word	0xfffffffc


//--------------------- .text._Z15evolve_parallelPjS_ii --------------------------
	.section	.text._Z15evolve_parallelPjS_ii,"ax",@progbits
	.align	128
        .global         _Z15evolve_parallelPjS_ii
        .type           _Z15evolve_parallelPjS_ii,@function
        .size           _Z15evolve_parallelPjS_ii,(.L_x_3 - _Z15evolve_parallelPjS_ii)
        .other          _Z15evolve_parallelPjS_ii,@"STO_CUDA_ENTRY STV_DEFAULT"
_Z15evolve_parallelPjS_ii:
.text._Z15evolve_parallelPjS_ii:
[----:B------:R-:W-:Y:S08]  /*0000*/  LDC R1, c[0x0][0x37c] ;  /* 0x0000df00ff017b82 */ /* 0x000ff00000000800 */
[----:B------:R-:W0:Y:S01]  /*0010*/  LDC R7, c[0x0][0x390] ;  /* 0x0000e400ff077b82 */ /* 0x000e220000000800 */
[----:B------:R-:W1:Y:S01]  /*0020*/  S2R R14, SR_TID.X ;  /* 0x00000000000e7919 */ /* 0x000e620000002100 */
[----:B------:R-:W2:Y:S06]  /*0030*/  S2R R16, SR_TID.Y ;  /* 0x0000000000107919 */ /* 0x000eac0000002200 */
[----:B------:R-:W3:Y:S08]  /*0040*/  LDC R6, c[0x0][0x394] ;  /* 0x0000e500ff067b82 */ /* 0x000ef00000000800 */
[----:B------:R-:W1:Y:S01]  /*0050*/  S2UR UR4, SR_CTAID.X ;  /* 0x00000000000479c3 */ /* 0x000e620000002500 */
[----:B0-----:R-:W-:-:S07]  /*0060*/  IABS R4, R7 ;  /* 0x0000000700047213 */ /* 0x001fce0000000000 */
[----:B------:R-:W1:Y:S01]  /*0070*/  LDC R5, c[0x0][0x360] ;  /* 0x0000d800ff057b82 */ /* 0x000e620000000800 */
[----:B------:R-:W0:Y:S01]  /*0080*/  I2F.RP R0, R4 ;  /* 0x0000000400007306 */ /* 0x000e220000209400 */
[----:B---3--:R-:W-:-:S06]  /*0090*/  IABS R10, R6 ;  /* 0x00000006000a7213 */ /* 0x008fcc0000000000 */
[----:B------:R-:W2:Y:S01]  /*00a0*/  S2UR UR5, SR_CTAID.Y ;  /* 0x00000000000579c3 */ /* 0x000ea20000002600 */
[----:B------:R-:W3:Y:S07]  /*00b0*/  I2F.RP R8, R10 ;  /* 0x0000000a00087306 */ /* 0x000eee0000209400 */
[----:B------:R-:W2:Y:S01]  /*00c0*/  LDC R9, c[0x0][0x364] ;  /* 0x0000d900ff097b82 */ /* 0x000ea20000000800 */
[----:B0-----:R-:W0:Y:S08]  /*00d0*/  MUFU.RCP R0, R0 ;  /* 0x0000000000007308 */ /* 0x001e300000001000 */
[----:B---3--:R-:W3:Y:S01]  /*00e0*/  MUFU.RCP R8, R8 ;  /* 0x0000000800087308 */ /* 0x008ee20000001000 */
[----:B0-----:R-:W-:-:S02]  /*00f0*/  VIADD R2, R0, 0xffffffe ;  /* 0x0ffffffe00027836 */ /* 0x001fc40000000000 */
[----:B-1----:R-:W-:-:S05]  /*0100*/  IMAD R0, R5, UR4, R14 ;  /* 0x0000000405007c24 */ /* 0x002fca000f8e020e */
[----:B------:R0:W1:Y:S01]  /*0110*/  F2I.FTZ.U32.TRUNC.NTZ R3, R2 ;  /* 0x0000000200037305 */ /* 0x000062000021f000 */
[----:B--2---:R-:W-:Y:S01]  /*0120*/  IMAD R5, R9, UR5, R16 ;  /* 0x0000000509057c24 */ /* 0x004fe2000f8e0210 */
[----:B------:R-:W2:Y:S01]  /*0130*/  LDCU.64 UR4, c[0x0][0x358] ;  /* 0x00006b00ff0477ac */ /* 0x000ea20008000a00 */
[----:B------:R-:W-:Y:S02]  /*0140*/  IMAD.IADD R11, R0, 0x1, R7 ;  /* 0x00000001000b7824 */ /* 0x000fe400078e0207 */
[----:B---3--:R-:W-:Y:S02]  /*0150*/  VIADD R12, R8, 0xffffffe ;  /* 0x0ffffffe080c7836 */ /* 0x008fe40000000000 */
[----:B------:R-:W-:Y:S01]  /*0160*/  IMAD.IADD R8, R5, 0x1, R6 ;  /* 0x0000000105087824 */ /* 0x000fe200078e0206 */
[----:B------:R-:W-:Y:S01]  /*0170*/  IABS R17, R11 ;  /* 0x0000000b00117213 */ /* 0x000fe20000000000 */
[----:B------:R3:W4:Y:S01]  /*0180*/  F2I.FTZ.U32.TRUNC.NTZ R13, R12 ;  /* 0x0000000c000d7305 */ /* 0x000722000021f000 */
[----:B0-----:R-:W-:-:S02]  /*0190*/  HFMA2 R2, -RZ, RZ, 0, 0 ;  /* 0x00000000ff027431 */ /* 0x001fc400000001ff */
[C---:B------:R-:W-:Y:S01]  /*01a0*/  VIADD R16, R8.reuse, 0xffffffff ;  /* 0xffffffff08107836 */ /* 0x040fe20000000000 */
[C---:B------:R-:W-:Y:S01]  /*01b0*/  IADD3 R18, PT, PT, R11.reuse, 0x1, RZ ;  /* 0x000000010b127810 */ /* 0x040fe20007ffe0ff */
[----:B------:R-:W-:Y:S01]  /*01c0*/  VIADD R20, R8, 0x1 ;  /* 0x0000000108147836 */ /* 0x000fe20000000000 */
[----:B------:R-:W-:Y:S02]  /*01d0*/  ISETP.GE.AND P4, PT, R11, RZ, PT ;  /* 0x000000ff0b00720c */ /* 0x000fe40003f86270 */
[----:B-1----:R-:W-:Y:S01]  /*01e0*/  IADD3 R14, PT, PT, RZ, -R3, RZ ;  /* 0x80000003ff0e7210 */ /* 0x002fe20007ffe0ff */
[----:B---3--:R-:W-:Y:S01]  /*01f0*/  IMAD.MOV.U32 R12, RZ, RZ, RZ ;  /* 0x000000ffff0c7224 */ /* 0x008fe200078e00ff */
[----:B------:R-:W-:-:S03]  /*0200*/  IABS R21, R16 ;  /* 0x0000001000157213 */ /* 0x000fc60000000000 */
[----:B------:R-:W-:Y:S01]  /*0210*/  IMAD.MOV.U32 R9, RZ, RZ, R14 ;  /* 0x000000ffff097224 */ /* 0x000fe200078e000e */
[----:B------:R-:W-:Y:S01]  /*0220*/  IADD3 R14, PT, PT, R11, -0x1, RZ ;  /* 0xffffffff0b0e7810 */ /* 0x000fe20007ffe0ff */
[----:B----4-:R-:W-:Y:S01]  /*0230*/  IMAD.MOV R19, RZ, RZ, -R13 ;  /* 0x000000ffff137224 */ /* 0x010fe200078e0a0d */
[----:B------:R-:W-:Y:S01]  /*0240*/  LOP3.LUT R11, RZ, R6, RZ, 0x33, !PT ;  /* 0x00000006ff0b7212 */ /* 0x000fe200078e33ff */
[----:B------:R-:W-:Y:S01]  /*0250*/  IMAD R9, R9, R4, RZ ;  /* 0x0000000409097224 */ /* 0x000fe200078e02ff */
[----:B------:R-:W-:Y:S02]  /*0260*/  IABS R15, R14 ;  /* 0x0000000e000f7213 */ /* 0x000fe40000000000 */
[----:B------:R-:W-:Y:S01]  /*0270*/  ISETP.GE.AND P3, PT, R14, RZ, PT ;  /* 0x000000ff0e00720c */ /* 0x000fe20003f66270 */
[----:B------:R-:W-:-:S04]  /*0280*/  IMAD.HI.U32 R2, R3, R9, R2 ;  /* 0x0000000903027227 */ /* 0x000fc800078e0002 */
[----:B------:R-:W-:Y:S01]  /*0290*/  IMAD R9, R19, R10, RZ ;  /* 0x0000000a13097224 */ /* 0x000fe200078e02ff */
[----:B------:R-:W-:Y:S01]  /*02a0*/  IABS R19, R18 ;  /* 0x0000001200137213 */ /* 0x000fe20000000000 */
[----:B------:R-:W-:-:S04]  /*02b0*/  IMAD.HI.U32 R3, R2, R15, RZ ;  /* 0x0000000f02037227 */ /* 0x000fc800078e00ff */
[----:B------:R-:W-:-:S04]  /*02c0*/  IMAD.HI.U32 R12, R13, R9, R12 ;  /* 0x000000090d0c7227 */ /* 0x000fc800078e000c */
[----:B------:R-:W-:-:S04]  /*02d0*/  IMAD.HI.U32 R9, R2, R17, RZ ;  /* 0x0000001102097227 */ /* 0x000fc800078e00ff */
[----:B------:R-:W-:Y:S02]  /*02e0*/  IMAD.MOV R9, RZ, RZ, -R9 ;  /* 0x000000ffff097224 */ /* 0x000fe400078e0a09 */
[----:B------:R-:W-:Y:S02]  /*02f0*/  IMAD.MOV R13, RZ, RZ, -R3 ;  /* 0x000000ffff0d7224 */ /* 0x000fe400078e0a03 */
[----:B------:R-:W-:-:S04]  /*0300*/  IMAD.HI.U32 R3, R12, R21, RZ ;  /* 0x000000150c037227 */ /* 0x000fc800078e00ff */
[C---:B------:R-:W-:Y:S01]  /*0310*/  IMAD R17, R4.reuse, R9, R17 ;  /* 0x0000000904117224 */ /* 0x040fe200078e0211 */
[----:B------:R-:W-:Y:S01]  /*0320*/  IADD3 R3, PT, PT, -R3, RZ, RZ ;  /* 0x000000ff03037210 */ /* 0x000fe20007ffe1ff */
[----:B------:R-:W-:Y:S01]  /*0330*/  IMAD R15, R4, R13, R15 ;  /* 0x0000000d040f7224 */ /* 0x000fe200078e020f */
[----:B------:R-:W-:Y:S01]  /*0340*/  IABS R9, R8 ;  /* 0x0000000800097213 */ /* 0x000fe20000000000 */
[----:B------:R-:W-:Y:S01]  /*0350*/  IMAD.HI.U32 R2, R2, R19, RZ ;  /* 0x0000001302027227 */ /* 0x000fe200078e00ff */
[C---:B------:R-:W-:Y:S02]  /*0360*/  ISETP.GT.U32.AND P1, PT, R4.reuse, R17, PT ;  /* 0x000000110400720c */ /* 0x040fe40003f24070 */
[----:B------:R-:W-:Y:S01]  /*0370*/  ISETP.GT.U32.AND P0, PT, R4, R15, PT ;  /* 0x0000000f0400720c */ /* 0x000fe20003f04070 */
[----:B------:R-:W-:Y:S01]  /*0380*/  IMAD R21, R10, R3, R21 ;  /* 0x000000030a157224 */ /* 0x000fe200078e0215 */
[----:B------:R-:W-:Y:S01]  /*0390*/  IABS R13, R20 ;  /* 0x00000014000d7213 */ /* 0x000fe20000000000 */
[----:B------:R-:W-:-:S02]  /*03a0*/  IMAD.MOV R3, RZ, RZ, -R2 ;  /* 0x000000ffff037224 */ /* 0x000fc400078e0a02 */
[----:B------:R-:W-:Y:S01]  /*03b0*/  IMAD.HI.U32 R2, R12, R9, RZ ;  /* 0x000000090c027227 */ /* 0x000fe200078e00ff */
[----:B------:R-:W-:-:S03]  /*03c0*/  ISETP.GT.U32.AND P2, PT, R10, R21, PT ;  /* 0x000000150a00720c */ /* 0x000fc60003f44070 */
[C---:B------:R-:W-:Y:S02]  /*03d0*/  IMAD R19, R4.reuse, R3, R19 ;  /* 0x0000000304137224 */ /* 0x040fe400078e0213 */
[----:B------:R-:W-:Y:S02]  /*03e0*/  @!P1 IMAD.IADD R17, R17, 0x1, -R4 ;  /* 0x0000000111119824 */ /* 0x000fe400078e0a04 */
[----:B------:R-:W-:Y:S01]  /*03f0*/  IMAD.MOV R2, RZ, RZ, -R2 ;  /* 0x000000ffff027224 */ /* 0x000fe200078e0a02 */
[----:B------:R-:W-:Y:S01]  /*0400*/  ISETP.GT.U32.AND P6, PT, R4, R19, PT ;  /* 0x000000130400720c */ /* 0x000fe20003fc4070 */
[----:B------:R-:W-:Y:S01]  /*0410*/  IMAD.HI.U32 R12, R12, R13, RZ ;  /* 0x0000000d0c0c7227 */ /* 0x000fe200078e00ff */
[----:B------:R-:W-:Y:S02]  /*0420*/  @!P0 IADD3 R15, PT, PT, R15, -R4, RZ ;  /* 0x800000040f0f8210 */ /* 0x000fe40007ffe0ff */
[----:B------:R-:W-:Y:S01]  /*0430*/  ISETP.GT.U32.AND P0, PT, R4, R17, PT ;  /* 0x000000110400720c */ /* 0x000fe20003f04070 */
[----:B------:R-:W-:Y:S01]  /*0440*/  IMAD R9, R10, R2, R9 ;  /* 0x000000020a097224 */ /* 0x000fe200078e0209 */
[----:B------:R-:W-:Y:S01]  /*0450*/  @!P2 IADD3 R21, PT, PT, R21, -R10, RZ ;  /* 0x8000000a1515a210 */ /* 0x000fe20007ffe0ff */
[----:B------:R-:W0:Y:S01]  /*0460*/  LDC.64 R2, c[0x0][0x380] ;  /* 0x0000e000ff027b82 */ /* 0x000e220000000a00 */
[----:B------:R-:W-:Y:S01]  /*0470*/  ISETP.GT.U32.AND P1, PT, R4, R15, PT ;  /* 0x0000000f0400720c */ /* 0x000fe20003f24070 */
[----:B------:R-:W-:Y:S01]  /*0480*/  IMAD.MOV R12, RZ, RZ, -R12 ;  /* 0x000000ffff0c7224 */ /* 0x000fe200078e0a0c */
[----:B------:R-:W-:-:S02]  /*0490*/  ISETP.GT.U32.AND P2, PT, R10, R9, PT ;  /* 0x000000090a00720c */ /* 0x000fc40003f44070 */
[C---:B------:R-:W-:Y:S01]  /*04a0*/  ISETP.GT.U32.AND P5, PT, R10.reuse, R21, PT ;  /* 0x000000150a00720c */ /* 0x040fe20003fa4070 */
[--C-:B------:R-:W-:Y:S02]  /*04b0*/  @!P6 IMAD.IADD R19, R19, 0x1, -R4.reuse ;  /* 0x000000011313e824 */ /* 0x100fe400078e0a04 */
[----:B------:R-:W-:Y:S01]  /*04c0*/  IMAD R13, R10, R12, R13 ;  /* 0x0000000c0a0d7224 */ /* 0x000fe200078e020d */
[----:B------:R-:W-:Y:S02]  /*04d0*/  LOP3.LUT R12, RZ, R7, RZ, 0x33, !PT ;  /* 0x00000007ff0c7212 */ /* 0x000fe400078e33ff */
[----:B------:R-:W-:Y:S02]  /*04e0*/  @!P0 IADD3 R17, PT, PT, R17, -R4, RZ ;  /* 0x8000000411118210 */ /* 0x000fe40007ffe0ff */
[----:B------:R-:W-:Y:S01]  /*04f0*/  ISETP.GE.AND P0, PT, R16, RZ, PT ;  /* 0x000000ff1000720c */ /* 0x000fe20003f06270 */
[----:B------:R-:W-:Y:S01]  /*0500*/  @!P1 IMAD.IADD R15, R15, 0x1, -R4 ;  /* 0x000000010f0f9824 */ /* 0x000fe200078e0a04 */
[----:B------:R-:W-:Y:S01]  /*0510*/  ISETP.GT.U32.AND P6, PT, R4, R19, PT ;  /* 0x000000130400720c */ /* 0x000fe20003fc4070 */
[----:B------:R-:W-:Y:S01]  /*0520*/  @!P2 IMAD.IADD R9, R9, 0x1, -R10 ;  /* 0x000000010909a824 */ /* 0x000fe200078e0a0a */
[----:B------:R-:W-:Y:S01]  /*0530*/  @!P4 IADD3 R17, PT, PT, -R17, RZ, RZ ;  /* 0x000000ff1111c210 */ /* 0x000fe20007ffe1ff */
[----:B------:R-:W-:Y:S01]  /*0540*/  @!P3 IMAD.MOV R15, RZ, RZ, -R15 ;  /* 0x000000ffff0fb224 */ /* 0x000fe200078e0a0f */
[----:B------:R-:W-:-:S02]  /*0550*/  @!P5 IADD3 R21, PT, PT, R21, -R10, RZ ;  /* 0x8000000a1515d210 */ /* 0x000fc40007ffe0ff */
[----:B------:R-:W-:Y:S02]  /*0560*/  ISETP.GT.U32.AND P4, PT, R10, R9, PT ;  /* 0x000000090a00720c */ /* 0x000fe40003f84070 */
[----:B------:R-:W-:Y:S02]  /*0570*/  ISETP.GE.AND P1, PT, R18, RZ, PT ;  /* 0x000000ff1200720c */ /* 0x000fe40003f26270 */
[----:B------:R-:W-:Y:S01]  /*0580*/  ISETP.NE.AND P2, PT, R6, RZ, PT ;  /* 0x000000ff0600720c */ /* 0x000fe20003f45270 */
[----:B------:R-:W-:Y:S01]  /*0590*/  @!P0 IMAD.MOV R21, RZ, RZ, -R21 ;  /* 0x000000ffff158224 */ /* 0x000fe200078e0a15 */
[----:B------:R-:W-:Y:S02]  /*05a0*/  ISETP.GT.U32.AND P3, PT, R10, R13, PT ;  /* 0x0000000d0a00720c */ /* 0x000fe40003f64070 */
[----:B------:R-:W-:Y:S02]  /*05b0*/  @!P6 IADD3 R19, PT, PT, R19, -R4, RZ ;  /* 0x800000041313e210 */ /* 0x000fe40007ffe0ff */
[----:B------:R-:W-:-:S02]  /*05c0*/  ISETP.NE.AND P5, PT, R7, RZ, PT ;  /* 0x000000ff0700720c */ /* 0x000fc40003fa5270 */
[----:B------:R-:W-:Y:S01]  /*05d0*/  ISETP.GE.AND P0, PT, R8, RZ, PT ;  /* 0x000000ff0800720c */ /* 0x000fe20003f06270 */
[----:B------:R-:W-:Y:S01]  /*05e0*/  @!P4 IMAD.IADD R9, R9, 0x1, -R10 ;  /* 0x000000010909c824 */ /* 0x000fe200078e0a0a */
[----:B------:R-:W-:Y:S02]  /*05f0*/  SEL R14, R11, R21, !P2 ;  /* 0x000000150b0e7207 */ /* 0x000fe40005000000 */
[----:B------:R-:W-:Y:S01]  /*0600*/  MOV R21, R19 ;  /* 0x0000001300157202 */ /* 0x000fe20000000f00 */
[----:B------:R-:W-:Y:S01]  /*0610*/  IMAD.MOV.U32 R22, RZ, RZ, R9 ;  /* 0x000000ffff167224 */ /* 0x000fe200078e0009 */
[C---:B------:R-:W-:Y:S02]  /*0620*/  SEL R4, R12.reuse, R17, !P5 ;  /* 0x000000110c047207 */ /* 0x040fe40006800000 */
[----:B------:R-:W-:Y:S02]  /*0630*/  SEL R6, R12, R15, !P5 ;  /* 0x0000000f0c067207 */ /* 0x000fe40006800000 */
[----:B------:R-:W-:Y:S01]  /*0640*/  @!P1 IADD3 R21, PT, PT, -R21, RZ, RZ ;  /* 0x000000ff15159210 */ /* 0x000fe20007ffe1ff */
[CC--:B------:R-:W-:Y:S01]  /*0650*/  IMAD R17, R14.reuse, R7.reuse, R4 ;  /* 0x000000070e117224 */ /* 0x0c0fe200078e0204 */
[----:B------:R-:W-:Y:S01]  /*0660*/  @!P3 IADD3 R13, PT, PT, R13, -R10, RZ ;  /* 0x8000000a0d0db210 */ /* 0x000fe20007ffe0ff */
[----:B------:R-:W-:Y:S01]  /*0670*/  IMAD R19, R14, R7, R6 ;  /* 0x000000070e137224 */ /* 0x000fe200078e0206 */
[----:B------:R-:W-:Y:S01]  /*0680*/  SEL R8, R12, R21, !P5 ;  /* 0x000000150c087207 */ /* 0x000fe20006800000 */
[----:B0-----:R-:W-:-:S04]  /*0690*/  IMAD.WIDE R16, R17, 0x4, R2 ;  /* 0x0000000411107825 */ /* 0x001fc800078e0202 */
[----:B------:R-:W-:Y:S01]  /*06a0*/  @!P0 IMAD.MOV R22, RZ, RZ, -R22 ;  /* 0x000000ffff168224 */ /* 0x000fe200078e0a16 */
[----:B------:R-:W-:Y:S01]  /*06b0*/  ISETP.GT.U32.AND P0, PT, R10, R13, PT ;  /* 0x0000000d0a00720c */ /* 0x000fe20003f04070 */
[----:B------:R-:W-:Y:S01]  /*06c0*/  IMAD.WIDE R18, R19, 0x4, R2 ;  /* 0x0000000413127825 */ /* 0x000fe200078e0202 */
[----:B--2---:R0:W2:Y:S03]  /*06d0*/  LDG.E R9, desc[UR4][R16.64] ;  /* 0x0000000410097981 */ /* 0x0040a6000c1e1900 */
[----:B------:R-:W-:Y:S01]  /*06e0*/  IMAD R15, R14, R7, R8 ;  /* 0x000000070e0f7224 */ /* 0x000fe200078e0208 */
[----:B------:R-:W-:Y:S01]  /*06f0*/  SEL R22, R11, R22, !P2 ;  /* 0x000000160b167207 */ /* 0x000fe20005000000 */
[----:B------:R1:W3:Y:S01]  /*0700*/  LDG.E R12, desc[UR4][R18.64] ;  /* 0x00000004120c7981 */ /* 0x0002e2000c1e1900 */
[----:B------:R-:W-:Y:S01]  /*0710*/  ISETP.GE.AND P1, PT, R20, RZ, PT ;  /* 0x000000ff1400720c */ /* 0x000fe20003f26270 */
[----:B------:R-:W-:-:S04]  /*0720*/  IMAD.WIDE R14, R15, 0x4, R2 ;  /* 0x000000040f0e7825 */ /* 0x000fc800078e0202 */
[----:B------:R-:W-:Y:S02]  /*0730*/  IMAD R21, R22, R7, R6 ;  /* 0x0000000716157224 */ /* 0x000fe400078e0206 */
[----:B------:R-:W4:Y:S01]  /*0740*/  LDG.E R14, desc[UR4][R14.64] ;  /* 0x000000040e0e7981 */ /* 0x000f22000c1e1900 */
[----:B------:R-:W-:Y:S01]  /*0750*/  @!P0 IADD3 R13, PT, PT, R13, -R10, RZ ;  /* 0x8000000a0d0d8210 */ /* 0x000fe20007ffe0ff */
[----:B0-----:R-:W-:-:S04]  /*0760*/  IMAD.WIDE R16, R21, 0x4, R2 ;  /* 0x0000000415107825 */ /* 0x001fc800078e0202 */
[----:B------:R-:W-:Y:S01]  /*0770*/  IMAD R21, R22, R7, R4 ;  /* 0x0000000716157224 */ /* 0x000fe200078e0204 */
[----:B------:R0:W5:Y:S01]  /*0780*/  LDG.E R10, desc[UR4][R16.64] ;  /* 0x00000004100a7981 */ /* 0x000162000c1e1900 */
[----:B------:R-:W-:Y:S02]  /*0790*/  @!P1 IMAD.MOV R13, RZ, RZ, -R13 ;  /* 0x000000ffff0d9224 */ /* 0x000fe400078e0a0d */
[----:B-1----:R-:W-:-:S04]  /*07a0*/  IMAD.WIDE R18, R21, 0x4, R2 ;  /* 0x0000000415127825 */ /* 0x002fc800078e0202 */
[----:B------:R-:W-:Y:S01]  /*07b0*/  IMAD R21, R22, R7, R8 ;  /* 0x0000000716157224 */ /* 0x000fe200078e0208 */
[----:B------:R-:W-:Y:S01]  /*07c0*/  SEL R11, R11, R13, !P2 ;  /* 0x0000000d0b0b7207 */ /* 0x000fe20005000000 */
[----:B------:R-:W5:Y:S02]  /*07d0*/  LDG.E R18, desc[UR4][R18.64] ;  /* 0x0000000412127981 */ /* 0x000f64000c1e1900 */
[----:B------:R-:W-:-:S04]  /*07e0*/  IMAD.WIDE R20, R21, 0x4, R2 ;  /* 0x0000000415147825 */ /* 0x000fc800078e0202 */
[CC--:B------:R-:W-:Y:S02]  /*07f0*/  IMAD R23, R11.reuse, R7.reuse, R6 ;  /* 0x000000070b177224 */ /* 0x0c0fe400078e0206 */
[----:B------:R-:W5:Y:S01]  /*0800*/  LDG.E R20, desc[UR4][R20.64] ;  /* 0x0000000414147981 */ /* 0x000f62000c1e1900 */
[----:B0-----:R-:W-:Y:S02]  /*0810*/  IMAD R17, R11, R7, R4 ;  /* 0x000000070b117224 */ /* 0x001fe400078e0204 */
[----:B------:R-:W-:-:S04]  /*0820*/  IMAD.WIDE R22, R23, 0x4, R2 ;  /* 0x0000000417167825 */ /* 0x000fc800078e0202 */
[----:B------:R-:W-:Y:S02]  /*0830*/  IMAD.WIDE R16, R17, 0x4, R2 ;  /* 0x0000000411107825 */ /* 0x000fe400078e0202 */
[----:B------:R-:W5:Y:S02]  /*0840*/  LDG.E R22, desc[UR4][R22.64] ;  /* 0x0000000416167981 */ /* 0x000f64000c1e1900 */
[-C--:B------:R-:W-:Y:S02]  /*0850*/  IMAD R25, R11, R7.reuse, R8 ;  /* 0x000000070b197224 */ /* 0x080fe400078e0208 */
[----:B------:R-:W5:Y:S01]  /*0860*/  LDG.E R16, desc[UR4][R16.64] ;  /* 0x0000000410107981 */ /* 0x000f62000c1e1900 */
[----:B------:R-:W-:Y:S02]  /*0870*/  IMAD R5, R5, R7, R0 ;  /* 0x0000000705057224 */ /* 0x000fe400078e0200 */
[----:B------:R-:W-:-:S04]  /*0880*/  IMAD.WIDE R24, R25, 0x4, R2 ;  /* 0x0000000419187825 */ /* 0x000fc800078e0202 */
[----:B------:R-:W-:Y:S02]  /*0890*/  IMAD.WIDE R2, R5, 0x4, R2 ;  /* 0x0000000405027825 */ /* 0x000fe400078e0202 */
[----:B------:R-:W5:Y:S04]  /*08a0*/  LDG.E R24, desc[UR4][R24.64] ;  /* 0x0000000418187981 */ /* 0x000f68000c1e1900 */
[----:B------:R0:W5:Y:S01]  /*08b0*/  LDG.E R2, desc[UR4][R2.64] ;  /* 0x0000000402027981 */ /* 0x000162000c1e1900 */
[----:B------:R-:W-:Y:S01]  /*08c0*/  HFMA2 R4, -RZ, RZ, 0, 1.1920928955078125e-07 ;  /* 0x00000002ff047431 */ /* 0x000fe200000001ff */
[----:B------:R-:W-:Y:S01]  /*08d0*/  BSSY.RECONVERGENT B0, `(.L_x_0) ;  /* 0x0000026000007945 */ /* 0x000fe20003800200 */
[----:B--2---:R-:W-:-:S04]  /*08e0*/  ISETP.NE.AND P0, PT, R9, RZ, PT ;  /* 0x000000ff0900720c */ /* 0x004fc80003f05270 */
[----:B------:R-:W-:Y:S02]  /*08f0*/  SEL R0, RZ, 0x1, !P0 ;  /* 0x00000001ff007807 */ /* 0x000fe40004000000 */
[----:B---3--:R-:W-:Y:S02]  /*0900*/  ISETP.NE.AND P2, PT, R12, RZ, PT ;  /* 0x000000ff0c00720c */ /* 0x008fe40003f45270 */
[----:B----4-:R-:W-:-:S05]  /*0910*/  ISETP.NE.AND P1, PT, R14, RZ, PT ;  /* 0x000000ff0e00720c */ /* 0x010fca0003f25270 */
[----:B------:R-:W-:-:S06]  /*0920*/  @!P0 IMAD.MOV R4, RZ, RZ, 0x1 ;  /* 0x00000001ff048424 */ /* 0x000fcc00078e02ff */
[----:B------:R-:W-:Y:S02]  /*0930*/  @!P2 IADD3 R4, PT, PT, R0, RZ, RZ ;  /* 0x000000ff0004a210 */ /* 0x000fe40007ffe0ff */
[----:B-----5:R-:W-:-:S03]  /*0940*/  ISETP.NE.AND P0, PT, R10, RZ, PT ;  /* 0x000000ff0a00720c */ /* 0x020fc60003f05270 */
[C---:B------:R-:W-:Y:S01]  /*0950*/  VIADD R0, R4.reuse, 0x1 ;  /* 0x0000000104007836 */ /* 0x040fe20000000000 */
[----:B------:R-:W-:Y:S02]  /*0960*/  @!P1 IADD3 R0, PT, PT, R4, RZ, RZ ;  /* 0x000000ff04009210 */ /* 0x000fe40007ffe0ff */
[----:B------:R-:W-:-:S03]  /*0970*/  ISETP.NE.AND P1, PT, R18, RZ, PT ;  /* 0x000000ff1200720c */ /* 0x000fc60003f25270 */
[----:B0-----:R-:W-:-:S04]  /*0980*/  VIADD R3, R0, 0x1 ;  /* 0x0000000100037836 */ /* 0x001fc80000000000 */
[----:B------:R-:W-:Y:S02]  /*0990*/  @!P0 IADD3 R3, PT, PT, R0, RZ, RZ ;  /* 0x000000ff00038210 */ /* 0x000fe40007ffe0ff */
[----:B------:R-:W-:-:S03]  /*09a0*/  ISETP.NE.AND P0, PT, R20, RZ, PT ;  /* 0x000000ff1400720c */ /* 0x000fc60003f05270 */
[C---:B------:R-:W-:Y:S01]  /*09b0*/  VIADD R0, R3.reuse, 0x1 ;  /* 0x0000000103007836 */ /* 0x040fe20000000000 */
[----:B------:R-:W-:Y:S02]  /*09c0*/  @!P1 IADD3 R0, PT, PT, R3, RZ, RZ ;  /* 0x000000ff03009210 */ /* 0x000fe40007ffe0ff */
[----:B------:R-:W-:-:S03]  /*09d0*/  ISETP.NE.AND P1, PT, R22, RZ, PT ;  /* 0x000000ff1600720c */ /* 0x000fc60003f25270 */
[----:B------:R-:W-:-:S04]  /*09e0*/  VIADD R3, R0, 0x1 ;  /* 0x0000000100037836 */ /* 0x000fc80000000000 */
[----:B------:R-:W-:Y:S02]  /*09f0*/  @!P0 IADD3 R3, PT, PT, R0, RZ, RZ ;  /* 0x000000ff00038210 */ /* 0x000fe40007ffe0ff */
[----:B------:R-:W-:-:S03]  /*0a00*/  ISETP.NE.AND P0, PT, R16, RZ, PT ;  /* 0x000000ff1000720c */ /* 0x000fc60003f05270 */
[C---:B------:R-:W-:Y:S01]  /*0a10*/  VIADD R0, R3.reuse, 0x1 ;  /* 0x0000000103007836 */ /* 0x040fe20000000000 */
[----:B------:R-:W-:Y:S02]  /*0a20*/  @!P1 IADD3 R0, PT, PT, R3, RZ, RZ ;  /* 0x000000ff03009210 */ /* 0x000fe40007ffe0ff */
[----:B------:R-:W-:-:S03]  /*0a30*/  ISETP.NE.AND P1, PT, R24, RZ, PT ;  /* 0x000000ff1800720c */ /* 0x000fc60003f25270 */
[----:B------:R-:W-:-:S04]  /*0a40*/  VIADD R4, R0, 0x1 ;  /* 0x0000000100047836 */ /* 0x000fc80000000000 */
[----:B------:R-:W-:Y:S02]  /*0a50*/  @!P0 IADD3 R4, PT, PT, R0, RZ, RZ ;  /* 0x000000ff00048210 */ /* 0x000fe40007ffe0ff */
[----:B------:R-:W-:Y:S02]  /*0a60*/  ISETP.NE.AND P0, PT, R2, RZ, PT ;  /* 0x000000ff0200720c */ /* 0x000fe40003f05270 */
[----:B------:R-:W0:Y:S01]  /*0a70*/  LDC.64 R2, c[0x0][0x388] ;  /* 0x0000e200ff027b82 */ /* 0x000e220000000a00 */
[C---:B------:R-:W-:Y:S01]  /*0a80*/  VIADD R0, R4.reuse, 0x1 ;  /* 0x0000000104007836 */ /* 0x040fe20000000000 */
[----:B------:R-:W-:-:S05]  /*0a90*/  @!P1 IADD3 R0, PT, PT, R4, RZ, RZ ;  /* 0x000000ff04009210 */ /* 0x000fca0007ffe0ff */
[----:B------:R-:W-:-:S04]  /*0aa0*/  VIADD R4, R0, 0xffffffff ;  /* 0xffffffff00047836 */ /* 0x000fc80000000000 */
[----:B------:R-:W-:-:S04]  /*0ab0*/  @!P0 IADD3 R4, PT, PT, R0, RZ, RZ ;  /* 0x000000ff00048210 */ /* 0x000fc80007ffe0ff */
[----:B------:R-:W-:Y:S01]  /*0ac0*/  ISETP.NE.AND P1, PT, R4, 0x3, PT ;  /* 0x000000030400780c */ /* 0x000fe20003f25270 */
[----:B0-----:R-:W-:-:S04]  /*0ad0*/  IMAD.WIDE R2, R5, 0x4, R2 ;  /* 0x0000000405027825 */ /* 0x001fc800078e0202 */
[----:B------:R-:W-:-:S08]  /*0ae0*/  IMAD.MOV.U32 R5, RZ, RZ, 0x1 ;  /* 0x00000001ff057424 */ /* 0x000fd000078e00ff */
[----:B------:R-:W-:Y:S05]  /*0af0*/  @!P1 BRA `(.L_x_1) ;  /* 0x00000000000c9947 */ /* 0x000fea0003800000 */
[----:B------:R-:W-:-:S13]  /*0b00*/  ISETP.NE.AND P1, PT, R4, 0x2, PT ;  /* 0x000000020400780c */ /* 0x000fda0003f25270 */
[----:B------:R-:W-:Y:S02]  /*0b10*/  @!P1 SEL R5, RZ, 0x1, !P0 ;  /* 0x00000001ff059807 */ /* 0x000fe40004000000 */
[----:B------:R-:W-:-:S07]  /*0b20*/  @P1 MOV R5, RZ ;  /* 0x000000ff00051202 */ /* 0x000fce0000000f00 */
.L_x_1:
[----:B------:R-:W-:Y:S05]  /*0b30*/  BSYNC.RECONVERGENT B0 ;  /* 0x0000000000007941 */ /* 0x000fea0003800200 */
.L_x_0:
[----:B------:R-:W-:Y:S01]  /*0b40*/  STG.E desc[UR4][R2.64], R5 ;  /* 0x0000000502007986 */ /* 0x000fe2000c101904 */
[----:B------:R-:W-:Y:S05]  /*0b50*/  EXIT ;  /* 0x000000000000794d */ /* 0x000fea0003800000 */
.L_x_2:
[----:B------:R-:W-:-:S00]  /*0b60*/  BRA `(.L_x_2) ;  /* 0xfffffffc00fc7947 */ /* 0x000fc0000383ffff */
[----:B------:R-:W-:-:S00]  /*0b70*/  NOP ;  /* 0x0000000000007918 */ /* 0x000fc00000000000 */
        /* <DEDUP_REMOVED lines=8> */
.L_x_3:


//--------------------- .nv.shared.reserved.0     --------------------------
	.section	.nv.shared.reserved.0,"aw",@nobits
	.weak		__nv_reservedSMEM_offset_0_alias
	.size		__nv_reservedSMEM_offset_0_alias, 0, 64
	.other		__nv_reservedSMEM_offset_0_alias,@"STO_CUDA_RESERVED_SHARED STV_DEFAULT"
__nv_reservedSMEM_offset_0_alias:
	.zero		0
	.zero		64


//--------------------- .nv.constant0._Z15evolve_parallelPjS_ii --------------------------
	.section	.nv.constant0._Z15evolve_parallelPjS_ii,"a",@progbits
	.sectionflags	@""
	.align	4
.nv.constant0._Z15evolve_parallelPjS_ii:
	.zero		920


//--------------------- SYMBOLS --------------------------

	.type		.nv.reservedSmem.offset0,@object
	.size		.nv.reservedSmem.offset0,0x4
